//
// Generated by NVIDIA NVVM Compiler
//
// Compiler Build ID: CL-36424714
// Cuda compilation tools, release 13.0, V13.0.88
// Based on NVVM 20.0.0
//

.version 9.0
.target sm_100
.address_size 64

	// .globl	_Z5paresPx
// _ZZ5paresPxE5cache has been demoted

.visible .entry _Z5paresPx(
	.param .u64 .ptr .align 1 _Z5paresPx_param_0
)
{
	.reg .pred 	%p<11>;
	.reg .b32 	%r<28>;
	.reg .b64 	%rd<19>;
	// demoted variable
	.shared .align 8 .b8 _ZZ5paresPxE5cache[4096];
	ld.param.u64 	%rd5, [_Z5paresPx_param_0];
	mov.u32 	%r1, %tid.x;
	mov.u32 	%r2, %ctaid.x;
	mov.u32 	%r27, %ntid.x;
	mad.lo.s32 	%r24, %r2, %r27, %r1;
	setp.gt.s32 	%p1, %r24, 4999999;
	mov.b64 	%rd17, 0;
	@%p1 bra 	$L__BB0_9;
	mov.u32 	%r14, %nctaid.x;
	mul.lo.s32 	%r5, %r27, %r14;
	mov.b64 	%rd17, 0;
$L__BB0_2:
	setp.lt.s32 	%p2, %r24, 2;
	@%p2 bra 	$L__BB0_8;
	setp.lt.u32 	%p3, %r24, 4;
	mov.u32 	%r26, %r24;
	@%p3 bra 	$L__BB0_7;
	mov.b32 	%r25, 2;
	bra.uni 	$L__BB0_6;
$L__BB0_5:
	add.s32 	%r7, %r25, 1;
	mad.lo.s32 	%r18, %r25, %r25, %r25;
	add.s32 	%r19, %r18, %r7;
	setp.gt.s32 	%p5, %r19, %r24;
	mov.u32 	%r25, %r7;
	mov.u32 	%r26, %r24;
	@%p5 bra 	$L__BB0_7;
$L__BB0_6:
	rem.u32 	%r17, %r24, %r25;
	setp.ne.s32 	%p4, %r17, 0;
	mov.b32 	%r26, 0;
	@%p4 bra 	$L__BB0_5;
$L__BB0_7:
	cvt.u64.u32 	%rd8, %r26;
	add.s64 	%rd17, %rd17, %rd8;
$L__BB0_8:
	add.s32 	%r24, %r24, %r5;
	setp.lt.s32 	%p6, %r24, 5000000;
	@%p6 bra 	$L__BB0_2;
$L__BB0_9:
	shl.b32 	%r20, %r1, 3;
	mov.u32 	%r21, _ZZ5paresPxE5cache;
	add.s32 	%r11, %r21, %r20;
	st.shared.u64 	[%r11], %rd17;
	bar.sync 	0;
	setp.lt.u32 	%p7, %r27, 2;
	@%p7 bra 	$L__BB0_13;
$L__BB0_10:
	shr.u32 	%r13, %r27, 1;
	setp.ge.u32 	%p8, %r1, %r13;
	@%p8 bra 	$L__BB0_12;
	shl.b32 	%r22, %r13, 3;
	add.s32 	%r23, %r11, %r22;
	ld.shared.u64 	%rd9, [%r23];
	ld.shared.u64 	%rd10, [%r11];
	add.s64 	%rd11, %rd10, %rd9;
	st.shared.u64 	[%r11], %rd11;
$L__BB0_12:
	bar.sync 	0;
	setp.gt.u32 	%p9, %r27, 3;
	mov.u32 	%r27, %r13;
	@%p9 bra 	$L__BB0_10;
$L__BB0_13:
	setp.ne.s32 	%p10, %r1, 0;
	@%p10 bra 	$L__BB0_15;
	ld.shared.u64 	%rd12, [_ZZ5paresPxE5cache];
	cvta.to.global.u64 	%rd13, %rd5;
	mul.wide.u32 	%rd14, %r2, 8;
	add.s64 	%rd15, %rd13, %rd14;
	st.global.u64 	[%rd15], %rd12;
$L__BB0_15:
	ret;

}


// ===== COMPILED SASS (sm_100) =====

	.target	sm_100

	.elftype	@"ET_EXEC"


//--------------------- .note.nv.tkinfo           --------------------------
	.section	.note.nv.tkinfo,"",@"SHT_NOTE"
	.sectionflags	@"SHF_NOTE_NV_TKINFO"
	.tkinfo
        /*0018*/ 	.word	0x00000002
        /*0030*/ 	.string	""
        /*0030*/ 	.string	"ptxas"
        /*0030*/ 	.string	"Cuda compilation tools, release 13.0, V13.0.88"
        /*0030*/ 	.string	"Build cuda_13.0.r13.0/compiler.36424714_0"
        /*0030*/ 	.string	"-arch sm_100 -m 64 "



//--------------------- .note.nv.cuinfo           --------------------------
	.section	.note.nv.cuinfo,"",@"SHT_NOTE"
	.sectionflags	@"SHF_NOTE_NV_CUINFO"
        /*0018*/ 	.short	0x0002
        /*001a*/ 	.short	0x0064
        /*001c*/ 	.short	0x0082
	.zero		2


//--------------------- .nv.info                  --------------------------
	.section	.nv.info,"",@"SHT_CUDA_INFO"
	.align	4


	//----- nvinfo : EIATTR_REGCOUNT
	.align		4
        /*0000*/ 	.byte	0x04, 0x2f
        /*0002*/ 	.short	(.L_1 - .L_0)
	.align		4
.L_0:
        /*0004*/ 	.word	index@(_Z5paresPx)
        /*0008*/ 	.word	0x00000010


	//----- nvinfo : EIATTR_FRAME_SIZE
	.align		4
.L_1:
        /*000c*/ 	.byte	0x04, 0x11
        /*000e*/ 	.short	(.L_3 - .L_2)
	.align		4
.L_2:
        /*0010*/ 	.word	index@(_Z5paresPx)
        /*0014*/ 	.word	0x00000000


	//----- nvinfo : EIATTR_MIN_STACK_SIZE
	.align		4
.L_3:
        /*0018*/ 	.byte	0x04, 0x12
        /*001a*/ 	.short	(.L_5 - .L_4)
	.align		4
.L_4:
        /*001c*/ 	.word	index@(_Z5paresPx)
        /*0020*/ 	.word	0x00000000
.L_5:


//--------------------- .nv.compat                --------------------------
	.section	.nv.compat,"",@"SHT_CUDA_COMPAT_INFO"
	.align	4
        /*0000*/ 	.byte	0x02, 0x09, 0x00, 0x00, 0x02, 0x02, 0x01, 0x00, 0x02, 0x05, 0x05, 0x00, 0x03, 0x07, 0x01, 0x01
        /*0010*/ 	.byte	0x02, 0x03, 0x00, 0x00, 0x02, 0x06, 0x01, 0x00, 0x04, 0x0b, 0x08, 0x00, 0x09, 0x00, 0x00, 0x00
        /*0020*/ 	.byte	0x00, 0x00, 0x00, 0x00


//--------------------- .nv.info._Z5paresPx       --------------------------
	.section	.nv.info._Z5paresPx,"",@"SHT_CUDA_INFO"
	.sectionflags	@""
	.align	4


	//----- nvinfo : EIATTR_CUDA_API_VERSION
	.align		4
        /*0000*/ 	.byte	0x04, 0x37
        /*0002*/ 	.short	(.L_7 - .L_6)
.L_6:
        /*0004*/ 	.word	0x00000082


	//----- nvinfo : EIATTR_KPARAM_INFO
	.align		4
.L_7:
        /*0008*/ 	.byte	0x04, 0x17
        /*000a*/ 	.short	(.L_9 - .L_8)
.L_8:
        /*000c*/ 	.word	0x00000000
        /*0010*/ 	.short	0x0000
        /*0012*/ 	.short	0x0000
        /*0014*/ 	.byte	0x00, 0xf5, 0x21, 0x00


	//----- nvinfo : EIATTR_SPARSE_MMA_MASK
	.align		4
.L_9:
        /*0018*/ 	.byte	0x03, 0x50
        /*001a*/ 	.short	0x0000


	//----- nvinfo : EIATTR_MAXREG_COUNT
	.align		4
        /*001c*/ 	.byte	0x03, 0x1b
        /*001e*/ 	.short	0x00ff


	//----- nvinfo : EIATTR_NUM_BARRIERS
	.align		4
        /*0020*/ 	.byte	0x02, 0x4c
        /*0022*/ 	.byte	0x01
	.zero		1


	//----- nvinfo : EIATTR_MERCURY_ISA_VERSION
	.align		4
        /*0024*/ 	.byte	0x03, 0x5f
        /*0026*/ 	.short	0x0101


	//----- nvinfo : EIATTR_VRC_CTA_INIT_COUNT
	.align		4
        /*0028*/ 	.byte	0x02, 0x4a
	.zero		1
	.zero		1


	//----- nvinfo : EIATTR_EXIT_INSTR_OFFSETS
	.align		4
        /*002c*/ 	.byte	0x04, 0x1c
        /*002e*/ 	.short	(.L_11 - .L_10)


	//   ....[0]....
.L_10:
        /*0030*/ 	.word	0x00000500


	//   ....[1]....
        /*0034*/ 	.word	0x00000590


	//----- nvinfo : EIATTR_CRS_STACK_SIZE
	.align		4
.L_11:
        /*0038*/ 	.byte	0x04, 0x1e
        /*003a*/ 	.short	(.L_13 - .L_12)
.L_12:
        /*003c*/ 	.word	0x00000000


	//----- nvinfo : EIATTR_CBANK_PARAM_SIZE
	.align		4
.L_13:
        /*0040*/ 	.byte	0x03, 0x19
        /*0042*/ 	.short	0x0008


	//----- nvinfo : EIATTR_PARAM_CBANK
	.align		4
        /*0044*/ 	.byte	0x04, 0x0a
        /*0046*/ 	.short	(.L_15 - .L_14)
	.align		4
.L_14:
        /*0048*/ 	.word	index@(.nv.constant0._Z5paresPx)
        /*004c*/ 	.short	0x0380
        /*004e*/ 	.short	0x0008


	//----- nvinfo : EIATTR_SW_WAR
	.align		4
.L_15:
        /*0050*/ 	.byte	0x04, 0x36
        /*0052*/ 	.short	(.L_17 - .L_16)
.L_16:
        /*0054*/ 	.word	0x00000008
.L_17:


//--------------------- .nv.callgraph             --------------------------
	.section	.nv.callgraph,"",@"SHT_CUDA_CALLGRAPH"
	.align	4
	.sectionentsize	8
	.align		4
        /*0000*/ 	.word	0x00000000
	.align		4
        /*0004*/ 	.word	0xffffffff
	.align		4
        /*0008*/ 	.word	0x00000000
	.align		4
        /*000c*/ 	.word	0xfffffffe
	.align		4
        /*0010*/ 	.word	0x00000000
	.align		4
        /*0014*/ 	.word	0xfffffffd
	.align		4
        /*0018*/ 	.word	0x00000000
	.align		4
        /*001c*/ 	.word	0xfffffffc


//--------------------- .text._Z5paresPx          --------------------------
	.section	.text._Z5paresPx,"ax",@progbits
	.align	128
        .global         _Z5paresPx
        .type           _Z5paresPx,@function
        .size           _Z5paresPx,(.L_x_11 - _Z5paresPx)
        .other          _Z5paresPx,@"STO_CUDA_ENTRY STV_DEFAULT"
_Z5paresPx:
.text._Z5paresPx:
[----:B------:R-:W-:Y:S01]  /*0000*/  LDC R1, c[0x0][0x37c] ;  /* 0x0000df00ff017b82 */ /* 0x000fe20000000800 */
[----:B------:R-:W0:Y:S01]  /*0010*/  S2R R3, SR_TID.X ;  /* 0x0000000000037919 */ /* 0x000e220000002100 */
[----:B------:R-:W1:Y:S01]  /*0020*/  LDCU UR4, c[0x0][0x360] ;  /* 0x00006c00ff0477ac */ /* 0x000e620008000800 */
[----:B------:R-:W-:Y:S01]  /*0030*/  BSSY.RECONVERGENT B0, `(.L_x_0) ;  /* 0x0000035000007945 */ /* 0x000fe20003800200 */
[----:B------:R-:W-:Y:S01]  /*0040*/  IMAD.MOV.U32 R11, RZ, RZ, RZ ;  /* 0x000000ffff0b7224 */ /* 0x000fe200078e00ff */
[----:B------:R-:W0:Y:S01]  /*0050*/  S2R R0, SR_CTAID.X ;  /* 0x0000000000007919 */ /* 0x000e220000002500 */
[----:B------:R-:W-:Y:S02]  /*0060*/  IMAD.MOV.U32 R12, RZ, RZ, RZ ;  /* 0x000000ffff0c7224 */ /* 0x000fe400078e00ff */
[----:B-1----:R-:W-:Y:S02]  /*0070*/  IMAD.U32 R2, RZ, RZ, UR4 ;  /* 0x00000004ff027e24 */ /* 0x002fe4000f8e00ff */
[----:B0-----:R-:W-:-:S05]  /*0080*/  IMAD R4, R0, UR4, R3 ;  /* 0x0000000400047c24 */ /* 0x001fca000f8e0203 */
[----:B------:R-:W-:-:S13]  /*0090*/  ISETP.GT.AND P0, PT, R4, 0x4c4b3f, PT ;  /* 0x004c4b3f0400780c */ /* 0x000fda0003f04270 */
[----:B------:R-:W-:Y:S05]  /*00a0*/  @P0 BRA `(.L_x_1) ;  /* 0x0000000000b40947 */ /* 0x000fea0003800000 */
[----:B------:R-:W0:Y:S01]  /*00b0*/  LDCU UR4, c[0x0][0x370] ;  /* 0x00006e00ff0477ac */ /* 0x000e220008000800 */
[----:B------:R-:W-:Y:S01]  /*00c0*/  MOV R6, R4 ;  /* 0x0000000400067202 */ /* 0x000fe20000000f00 */
[----:B------:R-:W-:Y:S02]  /*00d0*/  IMAD.MOV.U32 R11, RZ, RZ, RZ ;  /* 0x000000ffff0b7224 */ /* 0x000fe400078e00ff */
[----:B------:R-:W-:Y:S02]  /*00e0*/  IMAD.MOV.U32 R12, RZ, RZ, RZ ;  /* 0x000000ffff0c7224 */ /* 0x000fe400078e00ff */
[----:B0-----:R-:W-:-:S07]  /*00f0*/  IMAD R13, R2, UR4, RZ ;  /* 0x00000004020d7c24 */ /* 0x001fce000f8e02ff */
.L_x_7:
[----:B------:R-:W-:Y:S01]  /*0100*/  ISETP.GE.AND P0, PT, R6, 0x2, PT ;  /* 0x000000020600780c */ /* 0x000fe20003f06270 */
[----:B------:R-:W-:-:S12]  /*0110*/  BSSY.RECONVERGENT B1, `(.L_x_2) ;  /* 0x0000023000017945 */ /* 0x000fd80003800200 */
[----:B------:R-:W-:Y:S05]  /*0120*/  @!P0 BRA `(.L_x_3) ;  /* 0x0000000000848947 */ /* 0x000fea0003800000 */
[----:B------:R-:W-:Y:S01]  /*0130*/  ISETP.GE.U32.AND P0, PT, R6, 0x4, PT ;  /* 0x000000040600780c */ /* 0x000fe20003f06070 */
[----:B------:R-:W-:Y:S01]  /*0140*/  BSSY.RECONVERGENT B2, `(.L_x_4) ;  /* 0x000001d000027945 */ /* 0x000fe20003800200 */
[----:B------:R-:W-:-:S11]  /*0150*/  MOV R4, R6 ;  /* 0x0000000600047202 */ /* 0x000fd60000000f00 */
[----:B------:R-:W-:Y:S05]  /*0160*/  @!P0 BRA `(.L_x_5) ;  /* 0x0000000000688947 */ /* 0x000fea0003800000 */
[----:B------:R-:W-:-:S07]  /*0170*/  IMAD.MOV.U32 R7, RZ, RZ, 0x2 ;  /* 0x00000002ff077424 */ /* 0x000fce00078e00ff */
.L_x_6:
[----:B------:R-:W0:Y:S01]  /*0180*/  I2F.U32.RP R8, R7 ;  /* 0x0000000700087306 */ /* 0x000e220000209000 */
[----:B------:R-:W-:-:S07]  /*0190*/  ISETP.NE.U32.AND P1, PT, R7, RZ, PT ;  /* 0x000000ff0700720c */ /* 0x000fce0003f25070 */
[----:B0-----:R-:W0:Y:S02]  /*01a0*/  MUFU.RCP R8, R8 ;  /* 0x0000000800087308 */ /* 0x001e240000001000 */
[----:B0-----:R-:W-:-:S06]  /*01b0*/  VIADD R4, R8, 0xffffffe ;  /* 0x0ffffffe08047836 */ /* 0x001fcc0000000000 */
[----:B------:R0:W1:Y:S02]  /*01c0*/  F2I.FTZ.U32.TRUNC.NTZ R5, R4 ;  /* 0x0000000400057305 */ /* 0x000064000021f000 */
[----:B0-----:R-:W-:Y:S01]  /*01d0*/  IMAD.MOV.U32 R4, RZ, RZ, RZ ;  /* 0x000000ffff047224 */ /* 0x001fe200078e00ff */
[----:B-1----:R-:W-:-:S05]  /*01e0*/  IADD3 R10, PT, PT, RZ, -R5, RZ ;  /* 0x80000005ff0a7210 */ /* 0x002fca0007ffe0ff */
[----:B------:R-:W-:-:S04]  /*01f0*/  IMAD R9, R10, R7, RZ ;  /* 0x000000070a097224 */ /* 0x000fc800078e02ff */
[----:B------:R-:W-:-:S06]  /*0200*/  IMAD.HI.U32 R5, R5, R9, R4 ;  /* 0x0000000905057227 */ /* 0x000fcc00078e0004 */
[----:B------:R-:W-:-:S04]  /*0210*/  IMAD.HI.U32 R5, R5, R6, RZ ;  /* 0x0000000605057227 */ /* 0x000fc800078e00ff */
[----:B------:R-:W-:-:S04]  /*0220*/  IMAD.MOV R5, RZ, RZ, -R5 ;  /* 0x000000ffff057224 */ /* 0x000fc800078e0a05 */
[----:B------:R-:W-:-:S05]  /*0230*/  IMAD R10, R7, R5, R6 ;  /* 0x00000005070a7224 */ /* 0x000fca00078e0206 */
[----:B------:R-:W-:-:S13]  /*0240*/  ISETP.GE.U32.AND P0, PT, R10, R7, PT ;  /* 0x000000070a00720c */ /* 0x000fda0003f06070 */
[----:B------:R-:W-:-:S04]  /*0250*/  @P0 IADD3 R10, PT, PT, R10, -R7, RZ ;  /* 0x800000070a0a0210 */ /* 0x000fc80007ffe0ff */
[----:B------:R-:W-:-:S13]  /*0260*/  ISETP.GE.U32.AND P0, PT, R10, R7, PT ;  /* 0x000000070a00720c */ /* 0x000fda0003f06070 */
[----:B------:R-:W-:Y:S01]  /*0270*/  @P0 IMAD.IADD R10, R10, 0x1, -R7 ;  /* 0x000000010a0a0824 */ /* 0x000fe200078e0a07 */
[----:B------:R-:W-:-:S04]  /*0280*/  @!P1 LOP3.LUT R10, RZ, R7, RZ, 0x33, !PT ;  /* 0x00000007ff0a9212 */ /* 0x000fc800078e33ff */
[----:B------:R-:W-:-:S13]  /*0290*/  ISETP.NE.AND P0, PT, R10, RZ, PT ;  /* 0x000000ff0a00720c */ /* 0x000fda0003f05270 */
[----:B------:R-:W-:Y:S05]  /*02a0*/  @!P0 BRA `(.L_x_5) ;  /* 0x0000000000188947 */ /* 0x000fea0003800000 */
[C---:B------:R-:W-:Y:S02]  /*02b0*/  IMAD R4, R7.reuse, R7, R7 ;  /* 0x0000000707047224 */ /* 0x040fe400078e0207 */
[----:B------:R-:W-:-:S05]  /*02c0*/  VIADD R7, R7, 0x1 ;  /* 0x0000000107077836 */ /* 0x000fca0000000000 */
[----:B------:R-:W-:-:S04]  /*02d0*/  IADD3 R5, PT, PT, R7, R4, RZ ;  /* 0x0000000407057210 */ /* 0x000fc80007ffe0ff */
[----:B------:R-:W-:-:S13]  /*02e0*/  ISETP.GT.AND P0, PT, R5, R6, PT ;  /* 0x000000060500720c */ /* 0x000fda0003f04270 */
[----:B------:R-:W-:Y:S05]  /*02f0*/  @!P0 BRA `(.L_x_6) ;  /* 0xfffffffc00a08947 */ /* 0x000fea000383ffff */
[----:B------:R-:W-:-:S07]  /*0300*/  IMAD.MOV.U32 R4, RZ, RZ, R6 ;  /* 0x000000ffff047224 */ /* 0x000fce00078e0006 */
.L_x_5:
[----:B------:R-:W-:Y:S05]  /*0310*/  BSYNC.RECONVERGENT B2 ;  /* 0x0000000000027941 */ /* 0x000fea0003800200 */
.L_x_4:
[----:B------:R-:W-:-:S05]  /*0320*/  IADD3 R11, P0, PT, R4, R11, RZ ;  /* 0x0000000b040b7210 */ /* 0x000fca0007f1e0ff */
[----:B------:R-:W-:-:S08]  /*0330*/  IMAD.X R12, RZ, RZ, R12, P0 ;  /* 0x000000ffff0c7224 */ /* 0x000fd000000e060c */
.L_x_3:
[----:B------:R-:W-:Y:S05]  /*0340*/  BSYNC.RECONVERGENT B1 ;  /* 0x0000000000017941 */ /* 0x000fea0003800200 */
.L_x_2:
[----:B------:R-:W-:-:S04]  /*0350*/  IADD3 R6, PT, PT, R13, R6, RZ ;  /* 0x000000060d067210 */ /* 0x000fc80007ffe0ff */
[----:B------:R-:W-:-:S13]  /*0360*/  ISETP.GE.AND P0, PT, R6, 0x4c4b40, PT ;  /* 0x004c4b400600780c */ /* 0x000fda0003f06270 */
[----:B------:R-:W-:Y:S05]  /*0370*/  @!P0 BRA `(.L_x_7) ;  /* 0xfffffffc00608947 */ /* 0x000fea000383ffff */
.L_x_1:
[----:B------:R-:W-:Y:S05]  /*0380*/  BSYNC.RECONVERGENT B0 ;  /* 0x0000000000007941 */ /* 0x000fea0003800200 */
.L_x_0:
[----:B------:R-:W0:Y:S01]  /*0390*/  S2UR UR5, SR_CgaCtaId ;  /* 0x00000000000579c3 */ /* 0x000e220000008800 */
[----:B------:R-:W-:Y:S01]  /*03a0*/  UMOV UR4, 0x400 ;  /* 0x0000040000047882 */ /* 0x000fe20000000000 */
[----:B------:R-:W-:Y:S01]  /*03b0*/  ISETP.GE.U32.AND P1, PT, R2, 0x2, PT ;  /* 0x000000020200780c */ /* 0x000fe20003f26070 */
[----:B------:R-:W-:Y:S01]  /*03c0*/  IMAD.MOV.U32 R4, RZ, RZ, R11 ;  /* 0x000000ffff047224 */ /* 0x000fe200078e000b */
[----:B------:R-:W-:Y:S01]  /*03d0*/  ISETP.NE.AND P0, PT, R3, RZ, PT ;  /* 0x000000ff0300720c */ /* 0x000fe20003f05270 */
[----:B------:R-:W-:Y:S01]  /*03e0*/  IMAD.MOV.U32 R5, RZ, RZ, R12 ;  /* 0x000000ffff057224 */ /* 0x000fe200078e000c */
[----:B0-----:R-:W-:-:S06]  /*03f0*/  ULEA UR4, UR5, UR4, 0x18 ;  /* 0x0000000405047291 */ /* 0x001fcc000f8ec0ff */
[----:B------:R-:W-:-:S05]  /*0400*/  LEA R9, R3, UR4, 0x3 ;  /* 0x0000000403097c11 */ /* 0x000fca000f8e18ff */
[----:B------:R0:W-:Y:S01]  /*0410*/  STS.64 [R9], R4 ;  /* 0x0000000409007388 */ /* 0x0001e20000000a00 */
[----:B------:R-:W-:Y:S06]  /*0420*/  BAR.SYNC.DEFER_BLOCKING 0x0 ;  /* 0x0000000000007b1d */ /* 0x000fec0000010000 */
[----:B------:R-:W-:Y:S05]  /*0430*/  @!P1 BRA `(.L_x_8) ;  /* 0x0000000000309947 */ /* 0x000fea0003800000 */
.L_x_9:
[----:B------:R-:W-:-:S04]  /*0440*/  SHF.R.U32.HI R10, RZ, 0x1, R2 ;  /* 0x00000001ff0a7819 */ /* 0x000fc80000011602 */
[----:B------:R-:W-:-:S13]  /*0450*/  ISETP.GE.U32.AND P1, PT, R3, R10, PT ;  /* 0x0000000a0300720c */ /* 0x000fda0003f26070 */
[----:B------:R-:W-:Y:S01]  /*0460*/  @!P1 LEA R8, R10, R9, 0x3 ;  /* 0x000000090a089211 */ /* 0x000fe200078e18ff */
[----:B------:R-:W-:Y:S04]  /*0470*/  @!P1 LDS.64 R6, [R9] ;  /* 0x0000000009069984 */ /* 0x000fe80000000a00 */
[----:B0-----:R-:W0:Y:S02]  /*0480*/  @!P1 LDS.64 R4, [R8] ;  /* 0x0000000008049984 */ /* 0x001e240000000a00 */
[----:B0-----:R-:W-:-:S05]  /*0490*/  @!P1 IADD3 R4, P2, PT, R4, R6, RZ ;  /* 0x0000000604049210 */ /* 0x001fca0007f5e0ff */
[----:B------:R-:W-:-:S05]  /*04a0*/  @!P1 IMAD.X R5, R5, 0x1, R7, P2 ;  /* 0x0000000105059824 */ /* 0x000fca00010e0607 */
[----:B------:R1:W-:Y:S01]  /*04b0*/  @!P1 STS.64 [R9], R4 ;  /* 0x0000000409009388 */ /* 0x0003e20000000a00 */
[----:B------:R-:W-:Y:S01]  /*04c0*/  BAR.SYNC.DEFER_BLOCKING 0x0 ;  /* 0x0000000000007b1d */ /* 0x000fe20000010000 */
[----:B------:R-:W-:Y:S02]  /*04d0*/  ISETP.GT.U32.AND P1, PT, R2, 0x3, PT ;  /* 0x000000030200780c */ /* 0x000fe40003f24070 */
[----:B------:R-:W-:-:S11]  /*04e0*/  MOV R2, R10 ;  /* 0x0000000a00027202 */ /* 0x000fd60000000f00 */
[----:B-1----:R-:W-:Y:S05]  /*04f0*/  @P1 BRA `(.L_x_9) ;  /* 0xfffffffc00d01947 */ /* 0x002fea000383ffff */
.L_x_8:
[----:B------:R-:W-:Y:S05]  /*0500*/  @P0 EXIT ;  /* 0x000000000000094d */ /* 0x000fea0003800000 */
[----:B------:R-:W1:Y:S01]  /*0510*/  S2UR UR5, SR_CgaCtaId ;  /* 0x00000000000579c3 */ /* 0x000e620000008800 */
[----:B------:R-:W-:-:S07]  /*0520*/  UMOV UR4, 0x400 ;  /* 0x0000040000047882 */ /* 0x000fce0000000000 */
[----:B0-----:R-:W0:Y:S01]  /*0530*/  LDC.64 R4, c[0x0][0x380] ;  /* 0x0000e000ff047b82 */ /* 0x001e220000000a00 */
[----:B-1----:R-:W-:Y:S01]  /*0540*/  ULEA UR4, UR5, UR4, 0x18 ;  /* 0x0000000405047291 */ /* 0x002fe2000f8ec0ff */
[----:B0-----:R-:W-:-:S08]  /*0550*/  IMAD.WIDE.U32 R4, R0, 0x8, R4 ;  /* 0x0000000800047825 */ /* 0x001fd000078e0004 */
[----:B------:R-:W0:Y:S02]  /*0560*/  LDS.64 R2, [UR4] ;  /* 0x00000004ff027984 */ /* 0x000e240008000a00 */
[----:B------:R-:W0:Y:S02]  /*0570*/  LDCU.64 UR4, c[0x0][0x358] ;  /* 0x00006b00ff0477ac */ /* 0x000e240008000a00 */
[----:B0-----:R-:W-:Y:S01]  /*0580*/  STG.E.64 desc[UR4][R4.64], R2 ;  /* 0x0000000204007986 */ /* 0x001fe2000c101b04 */
[----:B------:R-:W-:Y:S05]  /*0590*/  EXIT ;  /* 0x000000000000794d */ /* 0x000fea0003800000 */
.L_x_10:
[----:B------:R-:W-:-:S00]  /*05a0*/  BRA `(.L_x_10) ;  /* 0xfffffffc00fc7947 */ /* 0x000fc0000383ffff */
[----:B------:R-:W-:-:S00]  /*05b0*/  NOP ;  /* 0x0000000000007918 */ /* 0x000fc00000000000 */
        /* <DEDUP_REMOVED lines=12> */
.L_x_11:


//--------------------- .nv.shared._Z5paresPx     --------------------------
	.section	.nv.shared._Z5paresPx,"aw",@nobits
	.sectionflags	@""
	.align	8
.nv.shared._Z5paresPx:
	.zero		5120


//--------------------- .nv.shared.reserved.0     --------------------------
	.section	.nv.shared.reserved.0,"aw",@nobits
	.weak		__nv_reservedSMEM_offset_0_alias
	.size		__nv_reservedSMEM_offset_0_alias, 0, 64
	.other		__nv_reservedSMEM_offset_0_alias,@"STO_CUDA_RESERVED_SHARED STV_DEFAULT"
__nv_reservedSMEM_offset_0_alias:
	.zero		0
	.zero		64


//--------------------- .nv.constant0._Z5paresPx  --------------------------
	.section	.nv.constant0._Z5paresPx,"a",@progbits
	.sectionflags	@""
	.align	4
.nv.constant0._Z5paresPx:
	.zero		904


//--------------------- SYMBOLS --------------------------

	.type		.nv.reservedSmem.offset0,@object
	.size		.nv.reservedSmem.offset0,0x4
	.type		.nv.reservedSmem.cap,@object
	.size		.nv.reservedSmem.cap,0x4
